	.headerflags	@"EF_CUDA_TEXMODE_UNIFIED EF_CUDA_64BIT_ADDRESS EF_CUDA_ACCELERATORS EF_CUDA_SM90 EF_CUDA_VIRTUAL_SM(EF_CUDA_SM90)"
	.elftype	@"ET_EXEC"


//--------------------- .nv.info                  --------------------------
	.section	.nv.info,"",@"SHT_CUDA_INFO"
	.align	4


	//----- nvinfo : EIATTR_REGCOUNT
	.align		4
        /*0000*/ 	.byte	0x04, 0x2f
        /*0002*/ 	.short	(.L_1 - .L_0)
	.align		4
.L_0:
        /*0004*/ 	.word	index@(triton_per_fused_mv_7)
        /*0008*/ 	.word	0x00000015


	//----- nvinfo : EIATTR_MIN_STACK_SIZE
	.align		4
.L_1:
        /*000c*/ 	.byte	0x04, 0x12
        /*000e*/ 	.short	(.L_3 - .L_2)
	.align		4
.L_2:
        /*0010*/ 	.word	index@(triton_per_fused_mv_7)
        /*0014*/ 	.word	0x00000000


	//----- nvinfo : EIATTR_FRAME_SIZE
	.align		4
.L_3:
        /*0018*/ 	.byte	0x04, 0x11
        /*001a*/ 	.short	(.L_5 - .L_4)
	.align		4
.L_4:
        /*001c*/ 	.word	index@(triton_per_fused_mv_7)
        /*0020*/ 	.word	0x00000000


	//----- nvinfo : EIATTR_MIN_STACK_SIZE
	.align		4
.L_5:
        /*0024*/ 	.byte	0x04, 0x12
        /*0026*/ 	.short	(.L_7 - .L_6)
	.align		4
.L_6:
        /*0028*/ 	.word	index@(triton_per_fused_mv_7)
        /*002c*/ 	.word	0x00000000
.L_7:


//--------------------- .nv.info.triton_per_fused_mv_7 --------------------------
	.section	.nv.info.triton_per_fused_mv_7,"",@"SHT_CUDA_INFO"
	.sectionflags	@""
	.align	4


	//----- nvinfo : EIATTR_CUDA_API_VERSION
	.align		4
        /*0000*/ 	.byte	0x04, 0x37
        /*0002*/ 	.short	(.L_9 - .L_8)
.L_8:
        /*0004*/ 	.word	0x0000007c


	//----- nvinfo : EIATTR_KPARAM_INFO
	.align		4
.L_9:
        /*0008*/ 	.byte	0x04, 0x17
        /*000a*/ 	.short	(.L_11 - .L_10)
.L_10:
        /*000c*/ 	.word	0x00000000
        /*0010*/ 	.short	0x0004
        /*0012*/ 	.short	0x001c
        /*0014*/ 	.byte	0x00, 0xf0, 0x11, 0x00


	//----- nvinfo : EIATTR_KPARAM_INFO
	.align		4
.L_11:
        /*0018*/ 	.byte	0x04, 0x17
        /*001a*/ 	.short	(.L_13 - .L_12)
.L_12:
        /*001c*/ 	.word	0x00000000
        /*0020*/ 	.short	0x0003
        /*0022*/ 	.short	0x0018
        /*0024*/ 	.byte	0x00, 0xf0, 0x11, 0x00


	//----- nvinfo : EIATTR_KPARAM_INFO
	.align		4
.L_13:
        /*0028*/ 	.byte	0x04, 0x17
        /*002a*/ 	.short	(.L_15 - .L_14)
.L_14:
        /*002c*/ 	.word	0x00000000
        /*0030*/ 	.short	0x0002
        /*0032*/ 	.short	0x0010
        /*0034*/ 	.byte	0x00, 0xf4, 0x21, 0x00


	//----- nvinfo : EIATTR_KPARAM_INFO
	.align		4
.L_15:
        /*0038*/ 	.byte	0x04, 0x17
        /*003a*/ 	.short	(.L_17 - .L_16)
.L_16:
        /*003c*/ 	.word	0x00000000
        /*0040*/ 	.short	0x0001
        /*0042*/ 	.short	0x0008
        /*0044*/ 	.byte	0x00, 0xf4, 0x21, 0x00


	//----- nvinfo : EIATTR_KPARAM_INFO
	.align		4
.L_17:
        /*0048*/ 	.byte	0x04, 0x17
        /*004a*/ 	.short	(.L_19 - .L_18)
.L_18:
        /*004c*/ 	.word	0x00000000
        /*0050*/ 	.short	0x0000
        /*0052*/ 	.short	0x0000
        /*0054*/ 	.byte	0x00, 0xf4, 0x21, 0x00


	//----- nvinfo : EIATTR_SPARSE_MMA_MASK
	.align		4
.L_19:
        /*0058*/ 	.byte	0x03, 0x50
        /*005a*/ 	.short	0x0000


	//----- nvinfo : EIATTR_MAXREG_COUNT
	.align		4
        /*005c*/ 	.byte	0x03, 0x1b
        /*005e*/ 	.short	0x00ff


	//----- nvinfo : EIATTR_COOP_GROUP_MASK_REGIDS
	.align		4
        /*0060*/ 	.byte	0x04, 0x29
        /*0062*/ 	.short	(.L_21 - .L_20)


	//   ....[0]....
.L_20:
        /*0064*/ 	.word	0xffffffff


	//   ....[1]....
        /*0068*/ 	.word	0xffffffff


	//   ....[2]....
        /*006c*/ 	.word	0xffffffff


	//   ....[3]....
        /*0070*/ 	.word	0xffffffff


	//   ....[4]....
        /*0074*/ 	.word	0xffffffff


	//   ....[5]....
        /*0078*/ 	.word	0xffffffff


	//   ....[6]....
        /*007c*/ 	.word	0xffffffff


	//----- nvinfo : EIATTR_COOP_GROUP_INSTR_OFFSETS
	.align		4
.L_21:
        /*0080*/ 	.byte	0x04, 0x28
        /*0082*/ 	.short	(.L_23 - .L_22)


	//   ....[0]....
.L_22:
        /*0084*/ 	.word	0x00000230


	//   ....[1]....
        /*0088*/ 	.word	0x00000250


	//   ....[2]....
        /*008c*/ 	.word	0x00000270


	//   ....[3]....
        /*0090*/ 	.word	0x00000290


	//   ....[4]....
        /*0094*/ 	.word	0x000002c0


	//   ....[5]....
        /*0098*/ 	.word	0x00000330


	//   ....[6]....
        /*009c*/ 	.word	0x00000380


	//----- nvinfo : EIATTR_EXIT_INSTR_OFFSETS
	.align		4
.L_23:
        /*00a0*/ 	.byte	0x04, 0x1c
        /*00a2*/ 	.short	(.L_25 - .L_24)


	//   ....[0]....
.L_24:
        /*00a4*/ 	.word	0x00000400


	//   ....[1]....
        /*00a8*/ 	.word	0x00000420


	//----- nvinfo : EIATTR_REQNTID
	.align		4
.L_25:
        /*00ac*/ 	.byte	0x04, 0x10
        /*00ae*/ 	.short	(.L_27 - .L_26)
.L_26:
        /*00b0*/ 	.word	0x00000080
        /*00b4*/ 	.word	0x00000001
        /*00b8*/ 	.word	0x00000001


	//----- nvinfo : EIATTR_CBANK_PARAM_SIZE
	.align		4
.L_27:
        /*00bc*/ 	.byte	0x03, 0x19
        /*00be*/ 	.short	0x0020


	//----- nvinfo : EIATTR_PARAM_CBANK
	.align		4
        /*00c0*/ 	.byte	0x04, 0x0a
        /*00c2*/ 	.short	(.L_29 - .L_28)
	.align		4
.L_28:
        /*00c4*/ 	.word	index@(.nv.constant0.triton_per_fused_mv_7)
        /*00c8*/ 	.short	0x0210
        /*00ca*/ 	.short	0x0020


	//----- nvinfo : EIATTR_SW_WAR
	.align		4
.L_29:
        /*00cc*/ 	.byte	0x04, 0x36
        /*00ce*/ 	.short	(.L_31 - .L_30)
.L_30:
        /*00d0*/ 	.word	0x00000008
.L_31:


//--------------------- .nv.callgraph             --------------------------
	.section	.nv.callgraph,"",@"SHT_CUDA_CALLGRAPH"
	.align	4
	.sectionentsize	8
	.align		4
        /*0000*/ 	.word	0x00000000
	.align		4
        /*0004*/ 	.word	0xffffffff
	.align		4
        /*0008*/ 	.word	0x00000000
	.align		4
        /*000c*/ 	.word	0xfffffffe
	.align		4
        /*0010*/ 	.word	0x00000000
	.align		4
        /*0014*/ 	.word	0xfffffffd
	.align		4
        /*0018*/ 	.word	0x00000000
	.align		4
        /*001c*/ 	.word	0xfffffffc


//--------------------- .text.triton_per_fused_mv_7 --------------------------
	.section	.text.triton_per_fused_mv_7,"ax",@progbits
	.sectionflags	@"SHF_BARRIERS=1"
	.align	128
        .global         triton_per_fused_mv_7
        .type           triton_per_fused_mv_7,@function
        .size           triton_per_fused_mv_7,(.L_x_1 - triton_per_fused_mv_7)
        .other          triton_per_fused_mv_7,@"STO_CUDA_ENTRY STV_DEFAULT"
triton_per_fused_mv_7:
.text.triton_per_fused_mv_7:
[----:B------:R-:W0:Y:S02]  /*0000*/  LDC R1, c[0x0][0x28] ;  /* 0x00000a00ff017b82 */ /* 0x000e240000000800 */
[----:B------:R-:W1:Y:S01]  /*0010*/  S2R R16, SR_TID.X ;  /* 0x0000000000107919 */ /* 0x000e620000002100 */
[----:B------:R-:W2:Y:S01]  /*0020*/  LDC.64 R14, c[0x0][0x218] ;  /* 0x00008600ff0e7b82 */ /* 0x000ea20000000a00 */
[----:B------:R-:W-:Y:S02]  /*0030*/  CS2R R8, SRZ ;  /* 0x0000000000087805 */ /* 0x000fe4000001ff00 */
[----:B------:R-:W-:Y:S01]  /*0040*/  CS2R R10, SRZ ;  /* 0x00000000000a7805 */ /* 0x000fe2000001ff00 */
[----:B------:R-:W3:Y:S01]  /*0050*/  S2R R0, SR_CTAID.X ;  /* 0x0000000000007919 */ /* 0x000ee20000002500 */
[----:B------:R-:W-:-:S03]  /*0060*/  ULDC.64 UR6, c[0x0][0x208] ;  /* 0x0000820000067ab9 */ /* 0x000fc60000000a00 */
[----:B------:R-:W4:Y:S01]  /*0070*/  LDC.64 R12, c[0x0][0x210] ;  /* 0x00008400ff0c7b82 */ /* 0x000f220000000a00 */
[----:B-1----:R-:W-:-:S05]  /*0080*/  IMAD.SHL.U32 R2, R16, 0x4, RZ ;  /* 0x0000000410027824 */ /* 0x002fca00078e00ff */
[----:B------:R-:W-:-:S04]  /*0090*/  LOP3.LUT R5, R2, 0x1fc, RZ, 0xc0, !PT ;  /* 0x000001fc02057812 */ /* 0x000fc800078ec0ff */
[C---:B------:R-:W-:Y:S01]  /*00a0*/  ISETP.GE.U32.AND P0, PT, R5.reuse, 0x148, PT ;  /* 0x000001480500780c */ /* 0x040fe20003f06070 */
[----:B---3--:R-:W-:Y:S02]  /*00b0*/  IMAD R7, R0, 0x148, R5 ;  /* 0x0000014800077824 */ /* 0x008fe400078e0205 */
[----:B--2---:R-:W-:Y:S01]  /*00c0*/  IMAD.WIDE.U32 R14, R5, 0x4, R14 ;  /* 0x00000004050e7825 */ /* 0x004fe200078e000e */
[----:B------:R-:W-:-:S03]  /*00d0*/  CS2R R4, SRZ ;  /* 0x0000000000047805 */ /* 0x000fc6000001ff00 */
[----:B----4-:R-:W-:Y:S01]  /*00e0*/  IMAD.WIDE R12, R7, 0x4, R12 ;  /* 0x00000004070c7825 */ /* 0x010fe200078e020c */
[----:B------:R-:W-:-:S05]  /*00f0*/  CS2R R6, SRZ ;  /* 0x0000000000067805 */ /* 0x000fca000001ff00 */
[----:B------:R-:W2:Y:S04]  /*0100*/  @!P0 LDG.E.128 R8, desc[UR6][R12.64] ;  /* 0x000000060c088981 */ /* 0x000ea8000c1e1d00 */
[----:B------:R-:W3:Y:S01]  /*0110*/  @!P0 LDG.E.EL.128 R4, desc[UR6][R14.64] ;  /* 0x000000060e048981 */ /* 0x000ee2000c2e1d00 */
[----:B------:R-:W1:Y:S01]  /*0120*/  S2UR UR5, SR_CgaCtaId ;  /* 0x00000000000579c3 */ /* 0x000e620000008800 */
[----:B------:R-:W-:Y:S01]  /*0130*/  UMOV UR4, 0x400 ;  /* 0x0000040000047882 */ /* 0x000fe20000000000 */
[----:B------:R-:W-:Y:S01]  /*0140*/  ISETP.GE.AND P1, PT, R16, 0x4, PT ;  /* 0x000000041000780c */ /* 0x000fe20003f26270 */
[----:B-1----:R-:W-:Y:S01]  /*0150*/  UPRMT UR4, UR5, 0x654, UR4 ;  /* 0x0000065405047896 */ /* 0x002fe20008000004 */
[----:B--2---:R-:W-:Y:S02]  /*0160*/  SEL R18, R9, RZ, !P0 ;  /* 0x000000ff09127207 */ /* 0x004fe40004000000 */
[----:B---3--:R-:W-:-:S02]  /*0170*/  SEL R5, R5, RZ, !P0 ;  /* 0x000000ff05057207 */ /* 0x008fc40004000000 */
[----:B------:R-:W-:Y:S02]  /*0180*/  SEL R4, R4, RZ, !P0 ;  /* 0x000000ff04047207 */ /* 0x000fe40004000000 */
[----:B------:R-:W-:Y:S01]  /*0190*/  SEL R8, R8, RZ, !P0 ;  /* 0x000000ff08087207 */ /* 0x000fe20004000000 */
[----:B------:R-:W-:Y:S01]  /*01a0*/  FMUL R5, R18, R5 ;  /* 0x0000000512057220 */ /* 0x000fe20000400000 */
[----:B------:R-:W-:Y:S02]  /*01b0*/  SEL R6, R6, RZ, !P0 ;  /* 0x000000ff06067207 */ /* 0x000fe40004000000 */
[----:B------:R-:W-:Y:S01]  /*01c0*/  SEL R10, R10, RZ, !P0 ;  /* 0x000000ff0a0a7207 */ /* 0x000fe20004000000 */
[----:B------:R-:W-:Y:S01]  /*01d0*/  FFMA R5, R8, R4, R5 ;  /* 0x0000000408057223 */ /* 0x000fe20000000005 */
[----:B------:R-:W-:Y:S02]  /*01e0*/  SEL R11, R11, RZ, !P0 ;  /* 0x000000ff0b0b7207 */ /* 0x000fe40004000000 */
[----:B------:R-:W-:Y:S01]  /*01f0*/  SEL R7, R7, RZ, !P0 ;  /* 0x000000ff07077207 */ /* 0x000fe20004000000 */
[----:B------:R-:W-:-:S04]  /*0200*/  FFMA R6, R10, R6, R5 ;  /* 0x000000060a067223 */ /* 0x000fc80000000005 */
[----:B------:R-:W-:-:S05]  /*0210*/  FFMA R6, R11, R7, R6 ;  /* 0x000000070b067223 */ /* 0x000fca0000000006 */
[----:B------:R-:W-:-:S05]  /*0220*/  FSEL R6, R6, RZ, !P0 ;  /* 0x000000ff06067208 */ /* 0x000fca0004000000 */
[----:B------:R-:W1:Y:S02]  /*0230*/  SHFL.BFLY PT, R5, R6, 0x10, 0x1f ;  /* 0x0e001f0006057f89 */ /* 0x000e6400000e0000 */
[----:B-1----:R-:W-:-:S05]  /*0240*/  FADD R5, R6, R5 ;  /* 0x0000000506057221 */ /* 0x002fca0000000000 */
[----:B------:R-:W1:Y:S02]  /*0250*/  SHFL.BFLY PT, R4, R5, 0x8, 0x1f ;  /* 0x0d001f0005047f89 */ /* 0x000e6400000e0000 */
[----:B-1----:R-:W-:-:S05]  /*0260*/  FADD R4, R5, R4 ;  /* 0x0000000405047221 */ /* 0x002fca0000000000 */
[----:B------:R-:W1:Y:S02]  /*0270*/  SHFL.BFLY PT, R7, R4, 0x4, 0x1f ;  /* 0x0c801f0004077f89 */ /* 0x000e6400000e0000 */
[----:B-1----:R-:W-:-:S05]  /*0280*/  FADD R7, R4, R7 ;  /* 0x0000000704077221 */ /* 0x002fca0000000000 */
[----:B------:R-:W1:Y:S01]  /*0290*/  SHFL.BFLY PT, R8, R7, 0x2, 0x1f ;  /* 0x0c401f0007087f89 */ /* 0x000e6200000e0000 */
[----:B------:R-:W-:Y:S01]  /*02a0*/  LOP3.LUT P0, RZ, R16, 0x1f, RZ, 0xc0, !PT ;  /* 0x0000001f10ff7812 */ /* 0x000fe2000780c0ff */
[----:B-1----:R-:W-:-:S05]  /*02b0*/  FADD R8, R7, R8 ;  /* 0x0000000807087221 */ /* 0x002fca0000000000 */
[----:B------:R-:W1:Y:S01]  /*02c0*/  SHFL.BFLY PT, R9, R8, 0x1, 0x1f ;  /* 0x0c201f0008097f89 */ /* 0x000e6200000e0000 */
[----:B------:R-:W-:-:S04]  /*02d0*/  SHF.R.U32.HI R5, RZ, 0x3, R16 ;  /* 0x00000003ff057819 */ /* 0x000fc80000011610 */
[----:B------:R-:W-:Y:S01]  /*02e0*/  LOP3.LUT R5, R5, 0xc, RZ, 0xc0, !PT ;  /* 0x0000000c05057812 */ /* 0x000fe200078ec0ff */
[----:B-1----:R-:W-:-:S05]  /*02f0*/  FADD R10, R8, R9 ;  /* 0x00000009080a7221 */ /* 0x002fca0000000000 */
[----:B------:R-:W-:Y:S01]  /*0300*/  @!P0 STS [R5+UR4], R10 ;  /* 0x0000000a05008988 */ /* 0x000fe20008000804 */
[----:B------:R-:W-:Y:S06]  /*0310*/  BAR.SYNC.DEFER_BLOCKING 0x0 ;  /* 0x0000000000007b1d */ /* 0x000fec0000010000 */
[----:B------:R-:W1:Y:S04]  /*0320*/  @!P1 LDS R3, [R2+UR4] ;  /* 0x0000000402039984 */ /* 0x000e680008000800 */
[----:B-1----:R-:W1:Y:S01]  /*0330*/  SHFL.BFLY PT, R4, R3, 0x2, 0x1f ;  /* 0x0c401f0003047f89 */ /* 0x002e6200000e0000 */
[----:B------:R-:W-:Y:S01]  /*0340*/  LOP3.LUT P0, RZ, R16, 0x3, RZ, 0xc0, !PT ;  /* 0x0000000310ff7812 */ /* 0x000fe2000780c0ff */
[----:B-1----:R-:W-:-:S03]  /*0350*/  FADD R6, R3, R4 ;  /* 0x0000000403067221 */ /* 0x002fc60000000000 */
[----:B------:R-:W-:Y:S01]  /*0360*/  ISETP.LT.AND P0, PT, R16, 0x4, !P0 ;  /* 0x000000041000780c */ /* 0x000fe20004701270 */
[----:B------:R-:W1:Y:S01]  /*0370*/  LDC.64 R4, c[0x0][0x220] ;  /* 0x00008800ff047b82 */ /* 0x000e620000000a00 */
[----:B------:R-:W2:Y:S02]  /*0380*/  SHFL.BFLY PT, R7, R6, 0x1, 0x1f ;  /* 0x0c201f0006077f89 */ /* 0x000ea400000e0000 */
[----:B--2---:R-:W-:-:S09]  /*0390*/  FADD R7, R6, R7 ;  /* 0x0000000706077221 */ /* 0x004fd20000000000 */
[----:B------:R-:W-:Y:S01]  /*03a0*/  @P0 STS [R2+UR4], R7 ;  /* 0x0000000702000988 */ /* 0x000fe20008000804 */
[----:B------:R-:W-:Y:S06]  /*03b0*/  BAR.SYNC.DEFER_BLOCKING 0x0 ;  /* 0x0000000000007b1d */ /* 0x000fec0000010000 */
[----:B------:R-:W2:Y:S01]  /*03c0*/  LDS R8, [UR4] ;  /* 0x00000004ff087984 */ /* 0x000ea20008000800 */
[----:B------:R-:W-:Y:S01]  /*03d0*/  LOP3.LUT P0, RZ, R16, 0x7f, RZ, 0xc0, !PT ;  /* 0x0000007f10ff7812 */ /* 0x000fe2000780c0ff */
[----:B-1----:R-:W-:-:S04]  /*03e0*/  IMAD.WIDE R4, R0, 0x4, R4 ;  /* 0x0000000400047825 */ /* 0x002fc800078e0204 */
[----:B--2---:R-:W-:-:S08]  /*03f0*/  FADD R3, RZ, R8 ;  /* 0x00000008ff037221 */ /* 0x004fd00000000000 */
[----:B------:R-:W-:Y:S05]  /*0400*/  @P0 EXIT ;  /* 0x000000000000094d */ /* 0x000fea0003800000 */
[----:B------:R-:W-:Y:S01]  /*0410*/  STG.E desc[UR6][R4.64], R3 ;  /* 0x0000000304007986 */ /* 0x000fe2000c101906 */
[----:B------:R-:W-:Y:S05]  /*0420*/  EXIT ;  /* 0x000000000000794d */ /* 0x000fea0003800000 */
.L_x_0:
[----:B------:R-:W-:-:S00]  /*0430*/  BRA `(.L_x_0) ;  /* 0xfffffffc00fc7947 */ /* 0x000fc0000383ffff */
[----:B------:R-:W-:-:S00]  /*0440*/  NOP ;  /* 0x0000000000007918 */ /* 0x000fc00000000000 */
        /* <DEDUP_REMOVED lines=11> */
.L_x_1:


//--------------------- .nv.shared.triton_per_fused_mv_7 --------------------------
	.section	.nv.shared.triton_per_fused_mv_7,"aw",@nobits
	.sectionflags	@""
	.align	16
	.zero		1024


//--------------------- .nv.constant0.triton_per_fused_mv_7 --------------------------
	.section	.nv.constant0.triton_per_fused_mv_7,"a",@progbits
	.sectionflags	@""
	.align	4
.nv.constant0.triton_per_fused_mv_7:
	.zero		560
